//
// Generated by NVIDIA NVVM Compiler
//
// Compiler Build ID: CL-36424714
// Cuda compilation tools, release 13.0, V13.0.88
// Based on NVVM 20.0.0
//

.version 9.0
.target sm_100
.address_size 64

	// .globl	_Z10multKernelPiS_S_i

.visible .entry _Z10multKernelPiS_S_i(
	.param .u64 .ptr .align 1 _Z10multKernelPiS_S_i_param_0,
	.param .u64 .ptr .align 1 _Z10multKernelPiS_S_i_param_1,
	.param .u64 .ptr .align 1 _Z10multKernelPiS_S_i_param_2,
	.param .u32 _Z10multKernelPiS_S_i_param_3
)
{
	.reg .pred 	%p<11>;
	.reg .b32 	%r<108>;
	.reg .b64 	%rd<53>;

	ld.param.u64 	%rd11, [_Z10multKernelPiS_S_i_param_0];
	ld.param.u64 	%rd12, [_Z10multKernelPiS_S_i_param_1];
	ld.param.u32 	%r31, [_Z10multKernelPiS_S_i_param_3];
	cvta.to.global.u64 	%rd1, %rd12;
	cvta.to.global.u64 	%rd2, %rd11;
	mov.u32 	%r32, %ctaid.x;
	mov.u32 	%r33, %ntid.y;
	mov.u32 	%r34, %tid.x;
	mad.lo.s32 	%r1, %r32, %r33, %r34;
	mov.u32 	%r35, %ntid.x;
	mad.lo.s32 	%r2, %r32, %r35, %r34;
	max.s32 	%r36, %r1, %r2;
	setp.ge.s32 	%p1, %r36, %r31;
	@%p1 bra 	$L__BB0_14;
	setp.lt.s32 	%p2, %r31, 1;
	mov.b32 	%r107, 0;
	@%p2 bra 	$L__BB0_13;
	mul.lo.s32 	%r3, %r31, %r1;
	and.b32  	%r4, %r31, 7;
	setp.lt.u32 	%p3, %r31, 8;
	mov.b32 	%r102, 0;
	mov.u32 	%r107, %r102;
	@%p3 bra 	$L__BB0_5;
	and.b32  	%r41, %r31, 2147483640;
	neg.s32 	%r96, %r41;
	mul.wide.u32 	%rd13, %r31, 4;
	add.s64 	%rd3, %rd1, %rd13;
	mul.wide.u32 	%rd14, %r31, 8;
	add.s64 	%rd4, %rd1, %rd14;
	mul.wide.u32 	%rd15, %r31, 12;
	add.s64 	%rd5, %rd1, %rd15;
	mul.wide.u32 	%rd16, %r31, 16;
	add.s64 	%rd6, %rd1, %rd16;
	mul.wide.u32 	%rd17, %r31, 20;
	add.s64 	%rd7, %rd1, %rd17;
	mul.wide.u32 	%rd18, %r31, 24;
	add.s64 	%rd8, %rd1, %rd18;
	mul.wide.u32 	%rd19, %r31, 28;
	add.s64 	%rd9, %rd1, %rd19;
	mov.b32 	%r107, 0;
	mov.u32 	%r94, %r3;
	mov.u32 	%r95, %r2;
$L__BB0_4:
	.pragma "nounroll";
	and.b32  	%r102, %r31, 2147483640;
	mul.wide.s32 	%rd20, %r95, 4;
	add.s64 	%rd21, %rd3, %rd20;
	add.s64 	%rd22, %rd4, %rd20;
	add.s64 	%rd23, %rd5, %rd20;
	add.s64 	%rd24, %rd6, %rd20;
	add.s64 	%rd25, %rd7, %rd20;
	add.s64 	%rd26, %rd8, %rd20;
	add.s64 	%rd27, %rd9, %rd20;
	add.s64 	%rd28, %rd1, %rd20;
	mul.wide.s32 	%rd29, %r94, 4;
	add.s64 	%rd30, %rd2, %rd29;
	ld.global.u32 	%r42, [%rd30];
	ld.global.u32 	%r43, [%rd28];
	mad.lo.s32 	%r44, %r43, %r42, %r107;
	ld.global.u32 	%r45, [%rd30+4];
	ld.global.u32 	%r46, [%rd21];
	mad.lo.s32 	%r47, %r46, %r45, %r44;
	ld.global.u32 	%r48, [%rd30+8];
	ld.global.u32 	%r49, [%rd22];
	mad.lo.s32 	%r50, %r49, %r48, %r47;
	ld.global.u32 	%r51, [%rd30+12];
	ld.global.u32 	%r52, [%rd23];
	mad.lo.s32 	%r53, %r52, %r51, %r50;
	ld.global.u32 	%r54, [%rd30+16];
	ld.global.u32 	%r55, [%rd24];
	mad.lo.s32 	%r56, %r55, %r54, %r53;
	ld.global.u32 	%r57, [%rd30+20];
	ld.global.u32 	%r58, [%rd25];
	mad.lo.s32 	%r59, %r58, %r57, %r56;
	ld.global.u32 	%r60, [%rd30+24];
	ld.global.u32 	%r61, [%rd26];
	mad.lo.s32 	%r62, %r61, %r60, %r59;
	ld.global.u32 	%r63, [%rd30+28];
	ld.global.u32 	%r64, [%rd27];
	mad.lo.s32 	%r107, %r64, %r63, %r62;
	add.s32 	%r96, %r96, 8;
	shl.b32 	%r65, %r31, 3;
	add.s32 	%r95, %r95, %r65;
	add.s32 	%r94, %r94, 8;
	setp.ne.s32 	%p4, %r96, 0;
	@%p4 bra 	$L__BB0_4;
$L__BB0_5:
	setp.eq.s32 	%p5, %r4, 0;
	@%p5 bra 	$L__BB0_13;
	and.b32  	%r18, %r31, 3;
	setp.lt.u32 	%p6, %r4, 4;
	@%p6 bra 	$L__BB0_8;
	add.s32 	%r67, %r102, %r3;
	mul.wide.s32 	%rd31, %r67, 4;
	add.s64 	%rd32, %rd2, %rd31;
	ld.global.u32 	%r68, [%rd32];
	mad.lo.s32 	%r69, %r102, %r31, %r2;
	mul.wide.s32 	%rd33, %r69, 4;
	add.s64 	%rd34, %rd1, %rd33;
	ld.global.u32 	%r70, [%rd34];
	mad.lo.s32 	%r71, %r70, %r68, %r107;
	ld.global.u32 	%r72, [%rd32+4];
	mul.wide.u32 	%rd35, %r31, 4;
	add.s64 	%rd36, %rd34, %rd35;
	ld.global.u32 	%r73, [%rd36];
	mad.lo.s32 	%r74, %r73, %r72, %r71;
	ld.global.u32 	%r75, [%rd32+8];
	add.s64 	%rd37, %rd36, %rd35;
	ld.global.u32 	%r76, [%rd37];
	mad.lo.s32 	%r77, %r76, %r75, %r74;
	ld.global.u32 	%r78, [%rd32+12];
	add.s64 	%rd38, %rd37, %rd35;
	ld.global.u32 	%r79, [%rd38];
	mad.lo.s32 	%r107, %r79, %r78, %r77;
	add.s32 	%r102, %r102, 4;
$L__BB0_8:
	setp.eq.s32 	%p7, %r18, 0;
	@%p7 bra 	$L__BB0_13;
	setp.eq.s32 	%p8, %r18, 1;
	@%p8 bra 	$L__BB0_11;
	add.s32 	%r81, %r102, %r3;
	mul.wide.s32 	%rd39, %r81, 4;
	add.s64 	%rd40, %rd2, %rd39;
	ld.global.u32 	%r82, [%rd40];
	mad.lo.s32 	%r83, %r102, %r31, %r2;
	mul.wide.s32 	%rd41, %r83, 4;
	add.s64 	%rd42, %rd1, %rd41;
	ld.global.u32 	%r84, [%rd42];
	mad.lo.s32 	%r85, %r84, %r82, %r107;
	ld.global.u32 	%r86, [%rd40+4];
	mul.wide.u32 	%rd43, %r31, 4;
	add.s64 	%rd44, %rd42, %rd43;
	ld.global.u32 	%r87, [%rd44];
	mad.lo.s32 	%r107, %r87, %r86, %r85;
	add.s32 	%r102, %r102, 2;
$L__BB0_11:
	and.b32  	%r88, %r31, 1;
	setp.eq.b32 	%p9, %r88, 1;
	not.pred 	%p10, %p9;
	@%p10 bra 	$L__BB0_13;
	add.s32 	%r89, %r102, %r3;
	mul.wide.s32 	%rd45, %r89, 4;
	add.s64 	%rd46, %rd2, %rd45;
	ld.global.u32 	%r90, [%rd46];
	mad.lo.s32 	%r91, %r102, %r31, %r2;
	mul.wide.s32 	%rd47, %r91, 4;
	add.s64 	%rd48, %rd1, %rd47;
	ld.global.u32 	%r92, [%rd48];
	mad.lo.s32 	%r107, %r92, %r90, %r107;
$L__BB0_13:
	ld.param.u64 	%rd52, [_Z10multKernelPiS_S_i_param_2];
	mad.lo.s32 	%r93, %r31, %r1, %r2;
	cvta.to.global.u64 	%rd49, %rd52;
	mul.wide.s32 	%rd50, %r93, 4;
	add.s64 	%rd51, %rd49, %rd50;
	st.global.u32 	[%rd51], %r107;
$L__BB0_14:
	ret;

}


// ===== COMPILED SASS (sm_100) =====

	.target	sm_100

	.elftype	@"ET_EXEC"


//--------------------- .note.nv.tkinfo           --------------------------
	.section	.note.nv.tkinfo,"",@"SHT_NOTE"
	.sectionflags	@"SHF_NOTE_NV_TKINFO"
	.tkinfo
        /*0018*/ 	.word	0x00000002
        /*0030*/ 	.string	""
        /*0030*/ 	.string	"ptxas"
        /*0030*/ 	.string	"Cuda compilation tools, release 13.0, V13.0.88"
        /*0030*/ 	.string	"Build cuda_13.0.r13.0/compiler.36424714_0"
        /*0030*/ 	.string	"-arch sm_100 -m 64 "



//--------------------- .note.nv.cuinfo           --------------------------
	.section	.note.nv.cuinfo,"",@"SHT_NOTE"
	.sectionflags	@"SHF_NOTE_NV_CUINFO"
        /*0018*/ 	.short	0x0002
        /*001a*/ 	.short	0x0064
        /*001c*/ 	.short	0x0082
	.zero		2


//--------------------- .nv.info                  --------------------------
	.section	.nv.info,"",@"SHT_CUDA_INFO"
	.align	4


	//----- nvinfo : EIATTR_REGCOUNT
	.align		4
        /*0000*/ 	.byte	0x04, 0x2f
        /*0002*/ 	.short	(.L_1 - .L_0)
	.align		4
.L_0:
        /*0004*/ 	.word	index@(_Z10multKernelPiS_S_i)
        /*0008*/ 	.word	0x0000001f


	//----- nvinfo : EIATTR_FRAME_SIZE
	.align		4
.L_1:
        /*000c*/ 	.byte	0x04, 0x11
        /*000e*/ 	.short	(.L_3 - .L_2)
	.align		4
.L_2:
        /*0010*/ 	.word	index@(_Z10multKernelPiS_S_i)
        /*0014*/ 	.word	0x00000000


	//----- nvinfo : EIATTR_MIN_STACK_SIZE
	.align		4
.L_3:
        /*0018*/ 	.byte	0x04, 0x12
        /*001a*/ 	.short	(.L_5 - .L_4)
	.align		4
.L_4:
        /*001c*/ 	.word	index@(_Z10multKernelPiS_S_i)
        /*0020*/ 	.word	0x00000000
.L_5:


//--------------------- .nv.compat                --------------------------
	.section	.nv.compat,"",@"SHT_CUDA_COMPAT_INFO"
	.align	4
        /*0000*/ 	.byte	0x02, 0x09, 0x00, 0x00, 0x02, 0x02, 0x01, 0x00, 0x02, 0x05, 0x05, 0x00, 0x03, 0x07, 0x01, 0x01
        /*0010*/ 	.byte	0x02, 0x03, 0x00, 0x00, 0x02, 0x06, 0x01, 0x00, 0x04, 0x0b, 0x08, 0x00, 0x09, 0x00, 0x00, 0x00
        /*0020*/ 	.byte	0x00, 0x00, 0x00, 0x00


//--------------------- .nv.info._Z10multKernelPiS_S_i --------------------------
	.section	.nv.info._Z10multKernelPiS_S_i,"",@"SHT_CUDA_INFO"
	.sectionflags	@""
	.align	4


	//----- nvinfo : EIATTR_CUDA_API_VERSION
	.align		4
        /*0000*/ 	.byte	0x04, 0x37
        /*0002*/ 	.short	(.L_7 - .L_6)
.L_6:
        /*0004*/ 	.word	0x00000082


	//----- nvinfo : EIATTR_KPARAM_INFO
	.align		4
.L_7:
        /*0008*/ 	.byte	0x04, 0x17
        /*000a*/ 	.short	(.L_9 - .L_8)
.L_8:
        /*000c*/ 	.word	0x00000000
        /*0010*/ 	.short	0x0003
        /*0012*/ 	.short	0x0018
        /*0014*/ 	.byte	0x00, 0xf0, 0x11, 0x00


	//----- nvinfo : EIATTR_KPARAM_INFO
	.align		4
.L_9:
        /*0018*/ 	.byte	0x04, 0x17
        /*001a*/ 	.short	(.L_11 - .L_10)
.L_10:
        /*001c*/ 	.word	0x00000000
        /*0020*/ 	.short	0x0002
        /*0022*/ 	.short	0x0010
        /*0024*/ 	.byte	0x00, 0xf5, 0x21, 0x00


	//----- nvinfo : EIATTR_KPARAM_INFO
	.align		4
.L_11:
        /*0028*/ 	.byte	0x04, 0x17
        /*002a*/ 	.short	(.L_13 - .L_12)
.L_12:
        /*002c*/ 	.word	0x00000000
        /*0030*/ 	.short	0x0001
        /*0032*/ 	.short	0x0008
        /*0034*/ 	.byte	0x00, 0xf5, 0x21, 0x00


	//----- nvinfo : EIATTR_KPARAM_INFO
	.align		4
.L_13:
        /*0038*/ 	.byte	0x04, 0x17
        /*003a*/ 	.short	(.L_15 - .L_14)
.L_14:
        /*003c*/ 	.word	0x00000000
        /*0040*/ 	.short	0x0000
        /*0042*/ 	.short	0x0000
        /*0044*/ 	.byte	0x00, 0xf5, 0x21, 0x00


	//----- nvinfo : EIATTR_SPARSE_MMA_MASK
	.align		4
.L_15:
        /*0048*/ 	.byte	0x03, 0x50
        /*004a*/ 	.short	0x0000


	//----- nvinfo : EIATTR_MAXREG_COUNT
	.align		4
        /*004c*/ 	.byte	0x03, 0x1b
        /*004e*/ 	.short	0x00ff


	//----- nvinfo : EIATTR_MERCURY_ISA_VERSION
	.align		4
        /*0050*/ 	.byte	0x03, 0x5f
        /*0052*/ 	.short	0x0101


	//----- nvinfo : EIATTR_VRC_CTA_INIT_COUNT
	.align		4
        /*0054*/ 	.byte	0x02, 0x4a
	.zero		1
	.zero		1


	//----- nvinfo : EIATTR_EXIT_INSTR_OFFSETS
	.align		4
        /*0058*/ 	.byte	0x04, 0x1c
        /*005a*/ 	.short	(.L_17 - .L_16)


	//   ....[0]....
.L_16:
        /*005c*/ 	.word	0x000000a0


	//   ....[1]....
        /*0060*/ 	.word	0x000009e0


	//----- nvinfo : EIATTR_CBANK_PARAM_SIZE
	.align		4
.L_17:
        /*0064*/ 	.byte	0x03, 0x19
        /*0066*/ 	.short	0x001c


	//----- nvinfo : EIATTR_PARAM_CBANK
	.align		4
        /*0068*/ 	.byte	0x04, 0x0a
        /*006a*/ 	.short	(.L_19 - .L_18)
	.align		4
.L_18:
        /*006c*/ 	.word	index@(.nv.constant0._Z10multKernelPiS_S_i)
        /*0070*/ 	.short	0x0380
        /*0072*/ 	.short	0x001c


	//----- nvinfo : EIATTR_SW_WAR
	.align		4
.L_19:
        /*0074*/ 	.byte	0x04, 0x36
        /*0076*/ 	.short	(.L_21 - .L_20)
.L_20:
        /*0078*/ 	.word	0x00000008
.L_21:


//--------------------- .nv.callgraph             --------------------------
	.section	.nv.callgraph,"",@"SHT_CUDA_CALLGRAPH"
	.align	4
	.sectionentsize	8
	.align		4
        /*0000*/ 	.word	0x00000000
	.align		4
        /*0004*/ 	.word	0xffffffff
	.align		4
        /*0008*/ 	.word	0x00000000
	.align		4
        /*000c*/ 	.word	0xfffffffe
	.align		4
        /*0010*/ 	.word	0x00000000
	.align		4
        /*0014*/ 	.word	0xfffffffd
	.align		4
        /*0018*/ 	.word	0x00000000
	.align		4
        /*001c*/ 	.word	0xfffffffc


//--------------------- .text._Z10multKernelPiS_S_i --------------------------
	.section	.text._Z10multKernelPiS_S_i,"ax",@progbits
	.align	128
        .global         _Z10multKernelPiS_S_i
        .type           _Z10multKernelPiS_S_i,@function
        .size           _Z10multKernelPiS_S_i,(.L_x_5 - _Z10multKernelPiS_S_i)
        .other          _Z10multKernelPiS_S_i,@"STO_CUDA_ENTRY STV_DEFAULT"
_Z10multKernelPiS_S_i:
.text._Z10multKernelPiS_S_i:
[----:B------:R-:W-:Y:S01]  /*0000*/  LDC R1, c[0x0][0x37c] ;  /* 0x0000df00ff017b82 */ /* 0x000fe20000000800 */
[----:B------:R-:W0:Y:S07]  /*0010*/  S2R R13, SR_TID.X ;  /* 0x00000000000d7919 */ /* 0x000e2e0000002100 */
[----:B------:R-:W0:Y:S01]  /*0020*/  S2UR UR4, SR_CTAID.X ;  /* 0x00000000000479c3 */ /* 0x000e220000002500 */
[----:B------:R-:W1:Y:S07]  /*0030*/  LDCU UR18, c[0x0][0x398] ;  /* 0x00007300ff1277ac */ /* 0x000e6e0008000800 */
[----:B------:R-:W0:Y:S08]  /*0040*/  LDC R0, c[0x0][0x364] ;  /* 0x0000d900ff007b82 */ /* 0x000e300000000800 */
[----:B------:R-:W2:Y:S01]  /*0050*/  LDC R2, c[0x0][0x360] ;  /* 0x0000d800ff027b82 */ /* 0x000ea20000000800 */
[----:B0-----:R-:W-:-:S02]  /*0060*/  IMAD R0, R0, UR4, R13 ;  /* 0x0000000400007c24 */ /* 0x001fc4000f8e020d */
[----:B--2---:R-:W-:-:S05]  /*0070*/  IMAD R13, R2, UR4, R13 ;  /* 0x00000004020d7c24 */ /* 0x004fca000f8e020d */
[----:B------:R-:W-:-:S04]  /*0080*/  VIMNMX R2, PT, PT, R0, R13, !PT ;  /* 0x0000000d00027248 */ /* 0x000fc80007fe0100 */
[----:B-1----:R-:W-:-:S13]  /*0090*/  ISETP.GE.AND P0, PT, R2, UR18, PT ;  /* 0x0000001202007c0c */ /* 0x002fda000bf06270 */
[----:B------:R-:W-:Y:S05]  /*00a0*/  @P0 EXIT ;  /* 0x000000000000094d */ /* 0x000fea0003800000 */
[----:B------:R-:W-:Y:S01]  /*00b0*/  UISETP.GE.AND UP0, UPT, UR18, 0x1, UPT ;  /* 0x000000011200788c */ /* 0x000fe2000bf06270 */
[----:B------:R-:W-:Y:S01]  /*00c0*/  HFMA2 R12, -RZ, RZ, 0, 0 ;  /* 0x00000000ff0c7431 */ /* 0x000fe200000001ff */
[----:B------:R-:W0:Y:S07]  /*00d0*/  LDCU.64 UR16, c[0x0][0x358] ;  /* 0x00006b00ff1077ac */ /* 0x000e2e0008000a00 */
[----:B------:R-:W-:Y:S05]  /*00e0*/  BRA.U !UP0, `(.L_x_0) ;  /* 0x00000009082c7547 */ /* 0x000fea000b800000 */
[----:B------:R-:W-:Y:S02]  /*00f0*/  UISETP.GE.U32.AND UP0, UPT, UR18, 0x8, UPT ;  /* 0x000000081200788c */ /* 0x000fe4000bf06070 */
[----:B------:R-:W-:Y:S01]  /*0100*/  IMAD R14, R0, UR18, RZ ;  /* 0x00000012000e7c24 */ /* 0x000fe2000f8e02ff */
[----:B------:R-:W-:Y:S01]  /*0110*/  MOV R12, RZ ;  /* 0x000000ff000c7202 */ /* 0x000fe20000000f00 */
[----:B------:R-:W-:-:S05]  /*0120*/  UMOV UR4, URZ ;  /* 0x000000ff00047c82 */ /* 0x000fca0008000000 */
[----:B------:R-:W-:Y:S05]  /*0130*/  BRA.U !UP0, `(.L_x_1) ;  /* 0x0000000108f87547 */ /* 0x000fea000b800000 */
[----:B------:R-:W1:Y:S01]  /*0140*/  LDCU.64 UR20, c[0x0][0x388] ;  /* 0x00007100ff1477ac */ /* 0x000e620008000a00 */
[----:B------:R-:W-:Y:S02]  /*0150*/  MOV R12, RZ ;  /* 0x000000ff000c7202 */ /* 0x000fe40000000f00 */
[----:B------:R-:W-:Y:S01]  /*0160*/  MOV R15, R13 ;  /* 0x0000000d000f7202 */ /* 0x000fe20000000f00 */
[----:B------:R-:W-:-:S04]  /*0170*/  ULOP3.LUT UR4, UR18, 0x7ffffff8, URZ, 0xc0, !UPT ;  /* 0x7ffffff812047892 */ /* 0x000fc8000f8ec0ff */
[----:B------:R-:W-:Y:S02]  /*0180*/  UIADD3 UR4, UPT, UPT, -UR4, URZ, URZ ;  /* 0x000000ff04047290 */ /* 0x000fe4000fffe1ff */
[----:B-1----:R-:W-:Y:S02]  /*0190*/  UIMAD.WIDE.U32 UR6, UR18, 0xc, UR20 ;  /* 0x0000000c120678a5 */ /* 0x002fe4000f8e0014 */
[----:B------:R-:W-:Y:S02]  /*01a0*/  UIMAD.WIDE.U32 UR8, UR18, 0x10, UR20 ;  /* 0x00000010120878a5 */ /* 0x000fe4000f8e0014 */
[----:B------:R-:W-:Y:S02]  /*01b0*/  UIMAD.WIDE.U32 UR10, UR18, 0x14, UR20 ;  /* 0x00000014120a78a5 */ /* 0x000fe4000f8e0014 */
[----:B------:R-:W-:Y:S02]  /*01c0*/  UIMAD.WIDE.U32 UR12, UR18, 0x18, UR20 ;  /* 0x00000018120c78a5 */ /* 0x000fe4000f8e0014 */
[----:B------:R-:W-:-:S12]  /*01d0*/  UIMAD.WIDE.U32 UR14, UR18, 0x1c, UR20 ;  /* 0x0000001c120e78a5 */ /* 0x000fd8000f8e0014 */
.L_x_2:
[----:B------:R-:W1:Y:S01]  /*01e0*/  LDC.64 R2, c[0x0][0x380] ;  /* 0x0000e000ff027b82 */ /* 0x000e620000000a00 */
[----:B------:R-:W-:Y:S01]  /*01f0*/  HFMA2 R8, -RZ, RZ, 0, 2.384185791015625e-07 ;  /* 0x00000004ff087431 */ /* 0x000fe200000001ff */
[----:B------:R-:W-:Y:S02]  /*0200*/  UIMAD.WIDE.U32 UR24, UR18, 0x4, UR20 ;  /* 0x00000004121878a5 */ /* 0x000fe4000f8e0014 */
[----:B------:R-:W-:-:S04]  /*0210*/  UIMAD.WIDE.U32 UR22, UR18, 0x8, UR20 ;  /* 0x00000008121678a5 */ /* 0x000fc8000f8e0014 */
[----:B------:R-:W-:Y:S02]  /*0220*/  MOV R4, UR24 ;  /* 0x0000001800047c02 */ /* 0x000fe40008000f00 */
[----:B------:R-:W-:Y:S01]  /*0230*/  MOV R5, UR25 ;  /* 0x0000001900057c02 */ /* 0x000fe20008000f00 */
[C---:B------:R-:W-:Y:S01]  /*0240*/  IMAD.WIDE R8, R15.reuse, R8, UR20 ;  /* 0x000000140f087e25 */ /* 0x040fe2000f8e0208 */
[----:B------:R-:W-:Y:S02]  /*0250*/  MOV R6, UR22 ;  /* 0x0000001600067c02 */ /* 0x000fe40008000f00 */
[----:B------:R-:W-:Y:S01]  /*0260*/  MOV R7, UR23 ;  /* 0x0000001700077c02 */ /* 0x000fe20008000f00 */
[----:B------:R-:W-:Y:S01]  /*0270*/  IMAD.WIDE R4, R15, 0x4, R4 ;  /* 0x000000040f047825 */ /* 0x000fe200078e0204 */
[----:B0-----:R0:W2:Y:S03]  /*0280*/  LDG.E R20, desc[UR16][R8.64] ;  /* 0x0000001008147981 */ /* 0x0010a6000c1e1900 */
[----:B------:R-:W-:-:S02]  /*0290*/  HFMA2 R10, -RZ, RZ, 0, 2.384185791015625e-07 ;  /* 0x00000004ff0a7431 */ /* 0x000fc400000001ff */
[----:B-1----:R-:W-:Y:S01]  /*02a0*/  IMAD.WIDE R2, R14, 0x4, R2 ;  /* 0x000000040e027825 */ /* 0x002fe200078e0202 */
[----:B------:R-:W-:Y:S01]  /*02b0*/  MOV R24, 0x4 ;  /* 0x0000000400187802 */ /* 0x000fe20000000f00 */
[----:B------:R1:W3:Y:S04]  /*02c0*/  LDG.E R19, desc[UR16][R4.64] ;  /* 0x0000001004137981 */ /* 0x0002e8000c1e1900 */
[----:B------:R-:W2:Y:S01]  /*02d0*/  LDG.E R21, desc[UR16][R2.64] ;  /* 0x0000001002157981 */ /* 0x000ea2000c1e1900 */
[----:B------:R-:W-:-:S03]  /*02e0*/  IMAD.WIDE R6, R15, 0x4, R6 ;  /* 0x000000040f067825 */ /* 0x000fc600078e0206 */
[----:B------:R-:W3:Y:S01]  /*02f0*/  LDG.E R18, desc[UR16][R2.64+0x4] ;  /* 0x0000041002127981 */ /* 0x000ee2000c1e1900 */
[C---:B------:R-:W-:Y:S01]  /*0300*/  IMAD.WIDE R24, R15.reuse, R24, UR6 ;  /* 0x000000060f187e25 */ /* 0x040fe2000f8e0218 */
[----:B------:R-:W-:Y:S02]  /*0310*/  MOV R26, 0x4 ;  /* 0x00000004001a7802 */ /* 0x000fe40000000f00 */
[----:B------:R4:W5:Y:S01]  /*0320*/  LDG.E R17, desc[UR16][R6.64] ;  /* 0x0000001006117981 */ /* 0x000962000c1e1900 */
[----:B0-----:R-:W-:-:S03]  /*0330*/  IMAD.WIDE R8, R15, R10, UR8 ;  /* 0x000000080f087e25 */ /* 0x001fc6000f8e020a */
[----:B------:R-:W5:Y:S01]  /*0340*/  LDG.E R16, desc[UR16][R2.64+0x8] ;  /* 0x0000081002107981 */ /* 0x000f62000c1e1900 */
[----:B------:R-:W-:Y:S02]  /*0350*/  HFMA2 R28, -RZ, RZ, 0, 2.384185791015625e-07 ;  /* 0x00000004ff1c7431 */ /* 0x000fe400000001ff */
[C---:B-1----:R-:W-:Y:S01]  /*0360*/  IMAD.WIDE R4, R15.reuse, R26, UR10 ;  /* 0x0000000a0f047e25 */ /* 0x042fe2000f8e021a */
[----:B------:R-:W5:Y:S04]  /*0370*/  LDG.E R23, desc[UR16][R24.64] ;  /* 0x0000001018177981 */ /* 0x000f68000c1e1900 */
[----:B------:R-:W5:Y:S01]  /*0380*/  LDG.E R22, desc[UR16][R2.64+0xc] ;  /* 0x00000c1002167981 */ /* 0x000f62000c1e1900 */
[----:B----4-:R-:W-:-:S03]  /*0390*/  IMAD.WIDE R6, R15, R10, UR12 ;  /* 0x0000000c0f067e25 */ /* 0x010fc6000f8e020a */
[----:B------:R-:W4:Y:S04]  /*03a0*/  LDG.E R9, desc[UR16][R8.64] ;  /* 0x0000001008097981 */ /* 0x000f28000c1e1900 */
[----:B------:R-:W4:Y:S01]  /*03b0*/  LDG.E R26, desc[UR16][R2.64+0x10] ;  /* 0x00001010021a7981 */ /* 0x000f22000c1e1900 */
[----:B------:R-:W-:-:S03]  /*03c0*/  IMAD.WIDE R10, R15, R28, UR14 ;  /* 0x0000000e0f0a7e25 */ /* 0x000fc6000f8e021c */
[----:B------:R-:W4:Y:S04]  /*03d0*/  LDG.E R4, desc[UR16][R4.64] ;  /* 0x0000001004047981 */ /* 0x000f28000c1e1900 */
[----:B------:R-:W4:Y:S04]  /*03e0*/  LDG.E R27, desc[UR16][R2.64+0x14] ;  /* 0x00001410021b7981 */ /* 0x000f28000c1e1900 */
[----:B------:R0:W4:Y:S04]  /*03f0*/  LDG.E R7, desc[UR16][R6.64] ;  /* 0x0000001006077981 */ /* 0x000128000c1e1900 */
[----:B------:R-:W4:Y:S04]  /*0400*/  LDG.E R24, desc[UR16][R2.64+0x18] ;  /* 0x0000181002187981 */ /* 0x000f28000c1e1900 */
[----:B------:R-:W4:Y:S04]  /*0410*/  LDG.E R10, desc[UR16][R10.64] ;  /* 0x000000100a0a7981 */ /* 0x000f28000c1e1900 */
[----:B------:R-:W4:Y:S01]  /*0420*/  LDG.E R25, desc[UR16][R2.64+0x1c] ;  /* 0x00001c1002197981 */ /* 0x000f22000c1e1900 */
[----:B------:R-:W-:-:S04]  /*0430*/  UIADD3 UR4, UPT, UPT, UR4, 0x8, URZ ;  /* 0x0000000804047890 */ /* 0x000fc8000fffe0ff */
[----:B------:R-:W-:Y:S01]  /*0440*/  UISETP.NE.AND UP0, UPT, UR4, URZ, UPT ;  /* 0x000000ff0400728c */ /* 0x000fe2000bf05270 */
[----:B0-----:R-:W-:Y:S02]  /*0450*/  MOV R6, UR18 ;  /* 0x0000001200067c02 */ /* 0x001fe40008000f00 */
[----:B------:R-:W-:Y:S02]  /*0460*/  IADD3 R14, PT, PT, R14, 0x8, RZ ;  /* 0x000000080e0e7810 */ /* 0x000fe40007ffe0ff */
[----:B------:R-:W-:Y:S01]  /*0470*/  LEA R15, R6, R15, 0x3 ;  /* 0x0000000f060f7211 */ /* 0x000fe200078e18ff */
[----:B--2---:R-:W-:-:S04]  /*0480*/  IMAD R20, R21, R20, R12 ;  /* 0x0000001415147224 */ /* 0x004fc800078e020c */
[----:B---3--:R-:W-:-:S04]  /*0490*/  IMAD R18, R18, R19, R20 ;  /* 0x0000001312127224 */ /* 0x008fc800078e0214 */
[----:B-----5:R-:W-:-:S04]  /*04a0*/  IMAD R16, R16, R17, R18 ;  /* 0x0000001110107224 */ /* 0x020fc800078e0212 */
[----:B------:R-:W-:-:S04]  /*04b0*/  IMAD R16, R22, R23, R16 ;  /* 0x0000001716107224 */ /* 0x000fc800078e0210 */
[----:B----4-:R-:W-:-:S04]  /*04c0*/  IMAD R9, R26, R9, R16 ;  /* 0x000000091a097224 */ /* 0x010fc800078e0210 */
[----:B------:R-:W-:-:S04]  /*04d0*/  IMAD R4, R27, R4, R9 ;  /* 0x000000041b047224 */ /* 0x000fc800078e0209 */
[----:B------:R-:W-:-:S04]  /*04e0*/  IMAD R7, R24, R7, R4 ;  /* 0x0000000718077224 */ /* 0x000fc800078e0204 */
[----:B------:R-:W-:Y:S01]  /*04f0*/  IMAD R12, R25, R10, R7 ;  /* 0x0000000a190c7224 */ /* 0x000fe200078e0207 */
[----:B------:R-:W-:Y:S06]  /*0500*/  BRA.U UP0, `(.L_x_2) ;  /* 0xfffffffd00347547 */ /* 0x000fec000b83ffff */
[----:B------:R-:W-:-:S12]  /*0510*/  ULOP3.LUT UR4, UR18, 0x7ffffff8, URZ, 0xc0, !UPT ;  /* 0x7ffffff812047892 */ /* 0x000fd8000f8ec0ff */
.L_x_1:
[----:B------:R-:W-:-:S04]  /*0520*/  ULOP3.LUT UR6, UR18, 0x7, URZ, 0xc0, !UPT ;  /* 0x0000000712067892 */ /* 0x000fc8000f8ec0ff */
[----:B------:R-:W-:-:S09]  /*0530*/  UISETP.NE.AND UP0, UPT, UR6, URZ, UPT ;  /* 0x000000ff0600728c */ /* 0x000fd2000bf05270 */
[----:B------:R-:W-:Y:S05]  /*0540*/  BRA.U !UP0, `(.L_x_0) ;  /* 0x0000000508147547 */ /* 0x000fea000b800000 */
[----:B------:R-:W-:Y:S01]  /*0550*/  UISETP.GE.U32.AND UP0, UPT, UR6, 0x4, UPT ;  /* 0x000000040600788c */ /* 0x000fe2000bf06070 */
[----:B------:R-:W-:Y:S01]  /*0560*/  IMAD R2, R0, UR18, RZ ;  /* 0x0000001200027c24 */ /* 0x000fe2000f8e02ff */
[----:B------:R-:W-:-:S04]  /*0570*/  ULOP3.LUT UR5, UR18, 0x3, URZ, 0xc0, !UPT ;  /* 0x0000000312057892 */ /* 0x000fc8000f8ec0ff */
[----:B------:R-:W-:-:S03]  /*0580*/  UISETP.NE.AND UP1, UPT, UR5, URZ, UPT ;  /* 0x000000ff0500728c */ /* 0x000fc6000bf25270 */
[----:B------:R-:W-:Y:S08]  /*0590*/  BRA.U !UP0, `(.L_x_3) ;  /* 0x0000000108687547 */ /* 0x000ff0000b800000 */
[----:B------:R-:W1:Y:S01]  /*05a0*/  LDC.64 R6, c[0x0][0x388] ;  /* 0x0000e200ff067b82 */ /* 0x000e620000000a00 */
[----:B------:R-:W-:Y:S02]  /*05b0*/  MOV R8, UR4 ;  /* 0x0000000400087c02 */ /* 0x000fe40008000f00 */
[----:B------:R-:W-:Y:S02]  /*05c0*/  IADD3 R3, PT, PT, R2, UR4, RZ ;  /* 0x0000000402037c10 */ /* 0x000fe4000fffe0ff */
[----:B------:R-:W-:Y:S01]  /*05d0*/  MOV R11, UR18 ;  /* 0x00000012000b7c02 */ /* 0x000fe20008000f00 */
[----:B------:R-:W-:Y:S02]  /*05e0*/  IMAD R9, R8, UR18, R13 ;  /* 0x0000001208097c24 */ /* 0x000fe4000f8e020d */
[----:B------:R-:W2:Y:S01]  /*05f0*/  LDC.64 R4, c[0x0][0x380] ;  /* 0x0000e000ff047b82 */ /* 0x000ea20000000a00 */
[----:B------:R-:W-:Y:S01]  /*0600*/  MOV R15, UR18 ;  /* 0x00000012000f7c02 */ /* 0x000fe20008000f00 */
[----:B-1----:R-:W-:Y:S01]  /*0610*/  IMAD.WIDE R6, R9, 0x4, R6 ;  /* 0x0000000409067825 */ /* 0x002fe200078e0206 */
[----:B------:R-:W-:-:S05]  /*0620*/  MOV R9, UR18 ;  /* 0x0000001200097c02 */ /* 0x000fca0008000f00 */
[----:B------:R-:W-:Y:S02]  /*0630*/  IMAD.WIDE.U32 R8, R9, 0x4, R6 ;  /* 0x0000000409087825 */ /* 0x000fe400078e0006 */
[----:B0-----:R-:W3:Y:S02]  /*0640*/  LDG.E R6, desc[UR16][R6.64] ;  /* 0x0000001006067981 */ /* 0x001ee4000c1e1900 */
[----:B--2---:R-:W-:-:S04]  /*0650*/  IMAD.WIDE R4, R3, 0x4, R4 ;  /* 0x0000000403047825 */ /* 0x004fc800078e0204 */
[----:B------:R-:W-:Y:S01]  /*0660*/  IMAD.WIDE.U32 R10, R11, 0x4, R8 ;  /* 0x000000040b0a7825 */ /* 0x000fe200078e0008 */
[----:B------:R-:W3:Y:S04]  /*0670*/  LDG.E R3, desc[UR16][R4.64] ;  /* 0x0000001004037981 */ /* 0x000ee8000c1e1900 */
[----:B------:R-:W2:Y:S01]  /*0680*/  LDG.E R8, desc[UR16][R8.64] ;  /* 0x0000001008087981 */ /* 0x000ea2000c1e1900 */
[----:B------:R-:W-:-:S03]  /*0690*/  IMAD.WIDE.U32 R14, R15, 0x4, R10 ;  /* 0x000000040f0e7825 */ /* 0x000fc600078e000a */
[----:B------:R-:W2:Y:S04]  /*06a0*/  LDG.E R16, desc[UR16][R4.64+0x4] ;  /* 0x0000041004107981 */ /* 0x000ea8000c1e1900 */
[----:B------:R-:W4:Y:S04]  /*06b0*/  LDG.E R17, desc[UR16][R10.64] ;  /* 0x000000100a117981 */ /* 0x000f28000c1e1900 */
[----:B------:R-:W4:Y:S04]  /*06c0*/  LDG.E R18, desc[UR16][R4.64+0x8] ;  /* 0x0000081004127981 */ /* 0x000f28000c1e1900 */
[----:B------:R-:W5:Y:S04]  /*06d0*/  LDG.E R20, desc[UR16][R4.64+0xc] ;  /* 0x00000c1004147981 */ /* 0x000f68000c1e1900 */
[----:B------:R-:W5:Y:S01]  /*06e0*/  LDG.E R14, desc[UR16][R14.64] ;  /* 0x000000100e0e7981 */ /* 0x000f62000c1e1900 */
[----:B------:R-:W-:Y:S01]  /*06f0*/  UIADD3 UR4, UPT, UPT, UR4, 0x4, URZ ;  /* 0x0000000404047890 */ /* 0x000fe2000fffe0ff */
[----:B---3--:R-:W-:-:S04]  /*0700*/  IMAD R3, R3, R6, R12 ;  /* 0x0000000603037224 */ /* 0x008fc800078e020c */
[----:B--2---:R-:W-:-:S04]  /*0710*/  IMAD R3, R16, R8, R3 ;  /* 0x0000000810037224 */ /* 0x004fc800078e0203 */
[----:B----4-:R-:W-:-:S04]  /*0720*/  IMAD R3, R18, R17, R3 ;  /* 0x0000001112037224 */ /* 0x010fc800078e0203 */
[----:B-----5:R-:W-:-:S07]  /*0730*/  IMAD R12, R20, R14, R3 ;  /* 0x0000000e140c7224 */ /* 0x020fce00078e0203 */
.L_x_3:
[----:B------:R-:W-:Y:S05]  /*0740*/  BRA.U !UP1, `(.L_x_0) ;  /* 0x0000000109947547 */ /* 0x000fea000b800000 */
[----:B------:R-:W-:Y:S01]  /*0750*/  UISETP.NE.AND UP0, UPT, UR5, 0x1, UPT ;  /* 0x000000010500788c */ /* 0x000fe2000bf05270 */
[----:B------:R-:W-:Y:S01]  /*0760*/  MOV R4, UR4 ;  /* 0x0000000400047c02 */ /* 0x000fe20008000f00 */
[----:B------:R-:W-:Y:S02]  /*0770*/  ULOP3.LUT UR5, UR18, 0x1, URZ, 0xc0, !UPT ;  /* 0x0000000112057892 */ /* 0x000fe4000f8ec0ff */
[----:B------:R-:W-:Y:S02]  /*0780*/  MOV R5, UR18 ;  /* 0x0000001200057c02 */ /* 0x000fe40008000f00 */
[----:B------:R-:W-:Y:S01]  /*0790*/  UISETP.NE.U32.AND UP1, UPT, UR5, 0x1, UPT ;  /* 0x000000010500788c */ /* 0x000fe2000bf25070 */
[----:B------:R-:W-:-:S04]  /*07a0*/  PLOP3.LUT P0, PT, PT, PT, UP0, 0x80, 0x8 ;  /* 0x000000000008781c */ /* 0x000fc80003f0f008 */
[----:B------:R-:W1:Y:S01]  /*07b0*/  @UP0 LDCU.128 UR8, c[0x0][0x380] ;  /* 0x00007000ff0807ac */ /* 0x000e620008000c00 */
[----:B------:R-:W-:-:S05]  /*07c0*/  PLOP3.LUT P1, PT, PT, PT, UP1, 0x80, 0x8 ;  /* 0x000000000008781c */ /* 0x000fca0003f2f018 */
[----:B------:R-:W2:Y:S03]  /*07d0*/  @!UP1 LDCU.128 UR12, c[0x0][0x380] ;  /* 0x00007000ff0c97ac */ /* 0x000ea60008000c00 */
[----:B------:R-:W-:Y:S01]  /*07e0*/  @P0 IMAD R3, R4, UR18, R13 ;  /* 0x0000001204030c24 */ /* 0x000fe2000f8e020d */
[----:B-1----:R-:W-:Y:S02]  /*07f0*/  MOV R10, UR10 ;  /* 0x0000000a000a7c02 */ /* 0x002fe40008000f00 */
[----:B------:R-:W-:Y:S02]  /*0800*/  MOV R11, UR11 ;  /* 0x0000000b000b7c02 */ /* 0x000fe40008000f00 */
[----:B------:R-:W-:Y:S02]  /*0810*/  MOV R6, UR8 ;  /* 0x0000000800067c02 */ /* 0x000fe40008000f00 */
[----:B------:R-:W-:Y:S01]  /*0820*/  MOV R7, UR9 ;  /* 0x0000000900077c02 */ /* 0x000fe20008000f00 */
[----:B------:R-:W-:Y:S01]  /*0830*/  @P0 IMAD.WIDE R10, R3, 0x4, R10 ;  /* 0x00000004030a0825 */ /* 0x000fe200078e020a */
[----:B------:R-:W-:Y:S01]  /*0840*/  @P0 IADD3 R3, PT, PT, R2, UR4, RZ ;  /* 0x0000000402030c10 */ /* 0x000fe2000fffe0ff */
[----:B------:R-:W-:Y:S01]  /*0850*/  @UP0 UIADD3 UR4, UPT, UPT, UR4, 0x2, URZ ;  /* 0x0000000204040890 */ /* 0x000fe2000fffe0ff */
[----:B--2---:R-:W-:-:S02]  /*0860*/  MOV R8, UR12 ;  /* 0x0000000c00087c02 */ /* 0x004fc40008000f00 */
[----:B------:R-:W-:Y:S01]  /*0870*/  MOV R9, UR13 ;  /* 0x0000000d00097c02 */ /* 0x000fe20008000f00 */
[----:B------:R-:W-:Y:S01]  /*0880*/  @P0 IMAD.WIDE R6, R3, 0x4, R6 ;  /* 0x0000000403060825 */ /* 0x000fe200078e0206 */
[----:B------:R-:W-:Y:S01]  /*0890*/  MOV R14, UR14 ;  /* 0x0000000e000e7c02 */ /* 0x000fe20008000f00 */
[----:B0-----:R-:W2:Y:S01]  /*08a0*/  @P0 LDG.E R16, desc[UR16][R10.64] ;  /* 0x000000100a100981 */ /* 0x001ea2000c1e1900 */
[----:B------:R-:W-:Y:S01]  /*08b0*/  MOV R18, UR4 ;  /* 0x0000000400127c02 */ /* 0x000fe20008000f00 */
[----:B------:R-:W-:Y:S01]  /*08c0*/  @P0 IMAD.WIDE.U32 R4, R5, 0x4, R10 ;  /* 0x0000000405040825 */ /* 0x000fe200078e000a */
[----:B------:R-:W-:Y:S01]  /*08d0*/  @!P1 IADD3 R3, PT, PT, R2, UR4, RZ ;  /* 0x0000000402039c10 */ /* 0x000fe2000fffe0ff */
[----:B------:R-:W2:Y:S01]  /*08e0*/  @P0 LDG.E R19, desc[UR16][R6.64] ;  /* 0x0000001006130981 */ /* 0x000ea2000c1e1900 */
[----:B------:R-:W-:Y:S01]  /*08f0*/  MOV R15, UR15 ;  /* 0x0000000f000f7c02 */ /* 0x000fe20008000f00 */
[----:B------:R-:W-:Y:S02]  /*0900*/  @!P1 IMAD R17, R18, UR18, R13 ;  /* 0x0000001212119c24 */ /* 0x000fe4000f8e020d */
[----:B------:R-:W-:Y:S01]  /*0910*/  @!P1 IMAD.WIDE R2, R3, 0x4, R8 ;  /* 0x0000000403029825 */ /* 0x000fe200078e0208 */
[----:B------:R-:W3:Y:S03]  /*0920*/  @P0 LDG.E R21, desc[UR16][R6.64+0x4] ;  /* 0x0000041006150981 */ /* 0x000ee6000c1e1900 */
[----:B------:R-:W-:Y:S01]  /*0930*/  @!P1 IMAD.WIDE R8, R17, 0x4, R14 ;  /* 0x0000000411089825 */ /* 0x000fe200078e020e */
[----:B------:R-:W3:Y:S04]  /*0940*/  @P0 LDG.E R4, desc[UR16][R4.64] ;  /* 0x0000001004040981 */ /* 0x000ee8000c1e1900 */
[----:B------:R-:W4:Y:S04]  /*0950*/  @!P1 LDG.E R3, desc[UR16][R2.64] ;  /* 0x0000001002039981 */ /* 0x000f28000c1e1900 */
[----:B------:R-:W4:Y:S01]  /*0960*/  @!P1 LDG.E R8, desc[UR16][R8.64] ;  /* 0x0000001008089981 */ /* 0x000f22000c1e1900 */
[----:B--2---:R-:W-:-:S04]  /*0970*/  @P0 IMAD R16, R19, R16, R12 ;  /* 0x0000001013100224 */ /* 0x004fc800078e020c */
[----:B---3--:R-:W-:-:S04]  /*0980*/  @P0 IMAD R12, R21, R4, R16 ;  /* 0x00000004150c0224 */ /* 0x008fc800078e0210 */
[----:B----4-:R-:W-:-:S07]  /*0990*/  @!P1 IMAD R12, R3, R8, R12 ;  /* 0x00000008030c9224 */ /* 0x010fce00078e020c */
.L_x_0:
[----:B------:R-:W1:Y:S01]  /*09a0*/  LDC.64 R2, c[0x0][0x390] ;  /* 0x0000e400ff027b82 */ /* 0x000e620000000a00 */
[----:B------:R-:W-:-:S04]  /*09b0*/  IMAD R13, R0, UR18, R13 ;  /* 0x00000012000d7c24 */ /* 0x000fc8000f8e020d */
[----:B-1----:R-:W-:-:S05]  /*09c0*/  IMAD.WIDE R2, R13, 0x4, R2 ;  /* 0x000000040d027825 */ /* 0x002fca00078e0202 */
[----:B0-----:R-:W-:Y:S01]  /*09d0*/  STG.E desc[UR16][R2.64], R12 ;  /* 0x0000000c02007986 */ /* 0x001fe2000c101910 */
[----:B------:R-:W-:Y:S05]  /*09e0*/  EXIT ;  /* 0x000000000000794d */ /* 0x000fea0003800000 */
.L_x_4:
[----:B------:R-:W-:-:S00]  /*09f0*/  BRA `(.L_x_4) ;  /* 0xfffffffc00fc7947 */ /* 0x000fc0000383ffff */
[----:B------:R-:W-:-:S00]  /*0a00*/  NOP ;  /* 0x0000000000007918 */ /* 0x000fc00000000000 */
[----:B------:R-:W-:-:S00]  /*0a10*/  NOP ;  /* 0x0000000000007918 */ /* 0x000fc00000000000 */
[----:B------:R-:W-:-:S00]  /*0a20*/  NOP ;  /* 0x0000000000007918 */ /* 0x000fc00000000000 */
[----:B------:R-:W-:-:S00]  /*0a30*/  NOP ;  /* 0x0000000000007918 */ /* 0x000fc00000000000 */
[----:B------:R-:W-:-:S00]  /*0a40*/  NOP ;  /* 0x0000000000007918 */ /* 0x000fc00000000000 */
[----:B------:R-:W-:-:S00]  /*0a50*/  NOP ;  /* 0x0000000000007918 */ /* 0x000fc00000000000 */
[----:B------:R-:W-:-:S00]  /*0a60*/  NOP ;  /* 0x0000000000007918 */ /* 0x000fc00000000000 */
[----:B------:R-:W-:-:S00]  /*0a70*/  NOP ;  /* 0x0000000000007918 */ /* 0x000fc00000000000 */
.L_x_5:


//--------------------- .nv.shared.reserved.0     --------------------------
	.section	.nv.shared.reserved.0,"aw",@nobits
	.weak		__nv_reservedSMEM_offset_0_alias
	.size		__nv_reservedSMEM_offset_0_alias, 0, 64
	.other		__nv_reservedSMEM_offset_0_alias,@"STO_CUDA_RESERVED_SHARED STV_DEFAULT"
__nv_reservedSMEM_offset_0_alias:
	.zero		0
	.zero		64


//--------------------- .nv.constant0._Z10multKernelPiS_S_i --------------------------
	.section	.nv.constant0._Z10multKernelPiS_S_i,"a",@progbits
	.sectionflags	@""
	.align	4
.nv.constant0._Z10multKernelPiS_S_i:
	.zero		924


//--------------------- SYMBOLS --------------------------

	.type		.nv.reservedSmem.offset0,@object
	.size		.nv.reservedSmem.offset0,0x4
